	.headerflags	@"EF_CUDA_TEXMODE_UNIFIED EF_CUDA_64BIT_ADDRESS EF_CUDA_ACCELERATORS EF_CUDA_SM90 EF_CUDA_VIRTUAL_SM(EF_CUDA_SM90)"
	.elftype	@"ET_EXEC"


//--------------------- .nv.info                  --------------------------
	.section	.nv.info,"",@"SHT_CUDA_INFO"
	.align	4


	//----- nvinfo : EIATTR_REGCOUNT
	.align		4
        /*0000*/ 	.byte	0x04, 0x2f
        /*0002*/ 	.short	(.L_1 - .L_0)
	.align		4
.L_0:
        /*0004*/ 	.word	index@(triton_poi_fused__prelu_kernel_convolution_1)
        /*0008*/ 	.word	0x00000014


	//----- nvinfo : EIATTR_MIN_STACK_SIZE
	.align		4
.L_1:
        /*000c*/ 	.byte	0x04, 0x12
        /*000e*/ 	.short	(.L_3 - .L_2)
	.align		4
.L_2:
        /*0010*/ 	.word	index@(triton_poi_fused__prelu_kernel_convolution_1)
        /*0014*/ 	.word	0x00000000


	//----- nvinfo : EIATTR_FRAME_SIZE
	.align		4
.L_3:
        /*0018*/ 	.byte	0x04, 0x11
        /*001a*/ 	.short	(.L_5 - .L_4)
	.align		4
.L_4:
        /*001c*/ 	.word	index@(triton_poi_fused__prelu_kernel_convolution_1)
        /*0020*/ 	.word	0x00000000


	//----- nvinfo : EIATTR_MIN_STACK_SIZE
	.align		4
.L_5:
        /*0024*/ 	.byte	0x04, 0x12
        /*0026*/ 	.short	(.L_7 - .L_6)
	.align		4
.L_6:
        /*0028*/ 	.word	index@(triton_poi_fused__prelu_kernel_convolution_1)
        /*002c*/ 	.word	0x00000000
.L_7:


//--------------------- .nv.info.triton_poi_fused__prelu_kernel_convolution_1 --------------------------
	.section	.nv.info.triton_poi_fused__prelu_kernel_convolution_1,"",@"SHT_CUDA_INFO"
	.sectionflags	@""
	.align	4


	//----- nvinfo : EIATTR_CUDA_API_VERSION
	.align		4
        /*0000*/ 	.byte	0x04, 0x37
        /*0002*/ 	.short	(.L_9 - .L_8)
.L_8:
        /*0004*/ 	.word	0x0000007c


	//----- nvinfo : EIATTR_KPARAM_INFO
	.align		4
.L_9:
        /*0008*/ 	.byte	0x04, 0x17
        /*000a*/ 	.short	(.L_11 - .L_10)
.L_10:
        /*000c*/ 	.word	0x00000000
        /*0010*/ 	.short	0x0004
        /*0012*/ 	.short	0x0020
        /*0014*/ 	.byte	0x00, 0xf0, 0x11, 0x00


	//----- nvinfo : EIATTR_KPARAM_INFO
	.align		4
.L_11:
        /*0018*/ 	.byte	0x04, 0x17
        /*001a*/ 	.short	(.L_13 - .L_12)
.L_12:
        /*001c*/ 	.word	0x00000000
        /*0020*/ 	.short	0x0003
        /*0022*/ 	.short	0x0018
        /*0024*/ 	.byte	0x00, 0xf4, 0x21, 0x00


	//----- nvinfo : EIATTR_KPARAM_INFO
	.align		4
.L_13:
        /*0028*/ 	.byte	0x04, 0x17
        /*002a*/ 	.short	(.L_15 - .L_14)
.L_14:
        /*002c*/ 	.word	0x00000000
        /*0030*/ 	.short	0x0002
        /*0032*/ 	.short	0x0010
        /*0034*/ 	.byte	0x00, 0xf4, 0x21, 0x00


	//----- nvinfo : EIATTR_KPARAM_INFO
	.align		4
.L_15:
        /*0038*/ 	.byte	0x04, 0x17
        /*003a*/ 	.short	(.L_17 - .L_16)
.L_16:
        /*003c*/ 	.word	0x00000000
        /*0040*/ 	.short	0x0001
        /*0042*/ 	.short	0x0008
        /*0044*/ 	.byte	0x00, 0xf4, 0x21, 0x00


	//----- nvinfo : EIATTR_KPARAM_INFO
	.align		4
.L_17:
        /*0048*/ 	.byte	0x04, 0x17
        /*004a*/ 	.short	(.L_19 - .L_18)
.L_18:
        /*004c*/ 	.word	0x00000000
        /*0050*/ 	.short	0x0000
        /*0052*/ 	.short	0x0000
        /*0054*/ 	.byte	0x00, 0xf4, 0x21, 0x00


	//----- nvinfo : EIATTR_SPARSE_MMA_MASK
	.align		4
.L_19:
        /*0058*/ 	.byte	0x03, 0x50
        /*005a*/ 	.short	0x0000


	//----- nvinfo : EIATTR_MAXREG_COUNT
	.align		4
        /*005c*/ 	.byte	0x03, 0x1b
        /*005e*/ 	.short	0x00ff


	//----- nvinfo : EIATTR_EXIT_INSTR_OFFSETS
	.align		4
        /*0060*/ 	.byte	0x04, 0x1c
        /*0062*/ 	.short	(.L_21 - .L_20)


	//   ....[0]....
.L_20:
        /*0064*/ 	.word	0x00000220


	//----- nvinfo : EIATTR_REQNTID
	.align		4
.L_21:
        /*0068*/ 	.byte	0x04, 0x10
        /*006a*/ 	.short	(.L_23 - .L_22)
.L_22:
        /*006c*/ 	.word	0x00000080
        /*0070*/ 	.word	0x00000001
        /*0074*/ 	.word	0x00000001


	//----- nvinfo : EIATTR_CBANK_PARAM_SIZE
	.align		4
.L_23:
        /*0078*/ 	.byte	0x03, 0x19
        /*007a*/ 	.short	0x0024


	//----- nvinfo : EIATTR_PARAM_CBANK
	.align		4
        /*007c*/ 	.byte	0x04, 0x0a
        /*007e*/ 	.short	(.L_25 - .L_24)
	.align		4
.L_24:
        /*0080*/ 	.word	index@(.nv.constant0.triton_poi_fused__prelu_kernel_convolution_1)
        /*0084*/ 	.short	0x0210
        /*0086*/ 	.short	0x0024


	//----- nvinfo : EIATTR_SW_WAR
	.align		4
.L_25:
        /*0088*/ 	.byte	0x04, 0x36
        /*008a*/ 	.short	(.L_27 - .L_26)
.L_26:
        /*008c*/ 	.word	0x00000008
.L_27:


//--------------------- .nv.callgraph             --------------------------
	.section	.nv.callgraph,"",@"SHT_CUDA_CALLGRAPH"
	.align	4
	.sectionentsize	8
	.align		4
        /*0000*/ 	.word	0x00000000
	.align		4
        /*0004*/ 	.word	0xffffffff
	.align		4
        /*0008*/ 	.word	0x00000000
	.align		4
        /*000c*/ 	.word	0xfffffffe
	.align		4
        /*0010*/ 	.word	0x00000000
	.align		4
        /*0014*/ 	.word	0xfffffffd
	.align		4
        /*0018*/ 	.word	0x00000000
	.align		4
        /*001c*/ 	.word	0xfffffffc


//--------------------- .text.triton_poi_fused__prelu_kernel_convolution_1 --------------------------
	.section	.text.triton_poi_fused__prelu_kernel_convolution_1,"ax",@progbits
	.align	128
        .global         triton_poi_fused__prelu_kernel_convolution_1
        .type           triton_poi_fused__prelu_kernel_convolution_1,@function
        .size           triton_poi_fused__prelu_kernel_convolution_1,(.L_x_1 - triton_poi_fused__prelu_kernel_convolution_1)
        .other          triton_poi_fused__prelu_kernel_convolution_1,@"STO_CUDA_ENTRY STV_DEFAULT"
triton_poi_fused__prelu_kernel_convolution_1:
.text.triton_poi_fused__prelu_kernel_convolution_1:
[----:B------:R-:W-:Y:S01]  /*0000*/  LDC R1, c[0x0][0x28] ;  /* 0x00000a00ff017b82 */ /* 0x000fe20000000800 */
[----:B------:R-:W1:Y:S07]  /*0010*/  S2R R0, SR_TID.X ;  /* 0x0000000000007919 */ /* 0x000e6e0000002100 */
[----:B------:R-:W2:Y:S01]  /*0020*/  LDC.64 R4, c[0x0][0x218] ;  /* 0x00008600ff047b82 */ /* 0x000ea20000000a00 */
[----:B------:R-:W-:Y:S01]  /*0030*/  ULDC.64 UR4, c[0x0][0x208] ;  /* 0x0000820000047ab9 */ /* 0x000fe20000000a00 */
[----:B------:R-:W3:Y:S06]  /*0040*/  S2R R11, SR_CTAID.X ;  /* 0x00000000000b7919 */ /* 0x000eec0000002500 */
[----:B------:R-:W4:Y:S01]  /*0050*/  LDC.64 R2, c[0x0][0x210] ;  /* 0x00008400ff027b82 */ /* 0x000f220000000a00 */
[----:B-1----:R-:W-:Y:S01]  /*0060*/  IMAD.SHL.U32 R0, R0, 0x2, RZ ;  /* 0x0000000200007824 */ /* 0x002fe200078e00ff */
[----:B---3--:R-:W-:-:S04]  /*0070*/  SHF.R.S32.HI R6, RZ, 0x17, R11 ;  /* 0x00000017ff067819 */ /* 0x008fc8000001140b */
[----:B------:R-:W-:Y:S02]  /*0080*/  LOP3.LUT R0, R0, 0xfe, RZ, 0xc0, !PT ;  /* 0x000000fe00007812 */ /* 0x000fe400078ec0ff */
[----:B------:R-:W-:-:S03]  /*0090*/  SGXT R6, R6, 0x1 ;  /* 0x000000010606781a */ /* 0x000fc60000000200 */
[----:B------:R-:W-:-:S04]  /*00a0*/  IMAD R11, R11, 0x100, R0 ;  /* 0x000001000b0b7824 */ /* 0x000fc800078e0200 */
[----:B----4-:R-:W-:Y:S01]  /*00b0*/  IMAD.WIDE R2, R11, 0x4, R2 ;  /* 0x000000040b027825 */ /* 0x010fe200078e0202 */
[----:B------:R-:W-:-:S04]  /*00c0*/  LEA.HI R6, R6, R11, RZ, 0x8 ;  /* 0x0000000b06067211 */ /* 0x000fc800078f40ff */
[----:B------:R-:W-:Y:S01]  /*00d0*/  SHF.R.S32.HI R0, RZ, 0x8, R6 ;  /* 0x00000008ff007819 */ /* 0x000fe20000011406 */
[----:B------:R-:W3:Y:S01]  /*00e0*/  LDG.E.64 R12, desc[UR4][R2.64] ;  /* 0x00000004020c7981 */ /* 0x000ee2000c1e1b00 */
[----:B------:R-:W1:Y:S02]  /*00f0*/  LDC.64 R6, c[0x0][0x220] ;  /* 0x00008800ff067b82 */ /* 0x000e640000000a00 */
[----:B------:R-:W-:-:S04]  /*0100*/  LEA.HI R8, R0, R0, RZ, 0x2 ;  /* 0x0000000000087211 */ /* 0x000fc800078f10ff */
[----:B------:R-:W-:-:S05]  /*0110*/  LOP3.LUT R9, R8, 0xfffffffc, RZ, 0xc0, !PT ;  /* 0xfffffffc08097812 */ /* 0x000fca00078ec0ff */
[----:B------:R-:W-:-:S04]  /*0120*/  IMAD.IADD R9, R0, 0x1, -R9 ;  /* 0x0000000100097824 */ /* 0x000fc800078e0a09 */
[----:B--2---:R-:W-:Y:S02]  /*0130*/  IMAD.WIDE R4, R9, 0x4, R4 ;  /* 0x0000000409047825 */ /* 0x004fe400078e0204 */
[----:B------:R-:W2:Y:S04]  /*0140*/  LDC.64 R8, c[0x0][0x228] ;  /* 0x00008a00ff087b82 */ /* 0x000ea80000000a00 */
[----:B------:R-:W3:Y:S04]  /*0150*/  LDG.E.EL R4, desc[UR4][R4.64] ;  /* 0x0000000404047981 */ /* 0x000ee8000c2e1900 */
[----:B-1----:R-:W4:Y:S01]  /*0160*/  LDG.E R6, desc[UR4][R6.64] ;  /* 0x0000000406067981 */ /* 0x002f22000c1e1900 */
[----:B--2---:R-:W-:-:S04]  /*0170*/  IMAD.WIDE R8, R11, 0x4, R8 ;  /* 0x000000040b087825 */ /* 0x004fc800078e0208 */
[C-C-:B---3--:R-:W-:Y:S01]  /*0180*/  FADD R14, R12.reuse, R4.reuse ;  /* 0x000000040c0e7221 */ /* 0x148fe20000000000 */
[C---:B------:R-:W-:Y:S01]  /*0190*/  FADD R15, R13.reuse, R4 ;  /* 0x000000040d0f7221 */ /* 0x040fe20000000000 */
[----:B------:R-:W-:Y:S02]  /*01a0*/  FSETP.GT.AND P0, PT, R12, -R4, PT ;  /* 0x800000040c00720b */ /* 0x000fe40003f04000 */
[C---:B----4-:R-:W-:Y:S01]  /*01b0*/  FMUL R17, R6.reuse, R14 ;  /* 0x0000000e06117220 */ /* 0x050fe20000400000 */
[----:B------:R-:W-:Y:S01]  /*01c0*/  FMUL R0, R6, R15 ;  /* 0x0000000f06007220 */ /* 0x000fe20000400000 */
[----:B------:R-:W-:-:S03]  /*01d0*/  FSETP.GT.AND P1, PT, R13, -R4, PT ;  /* 0x800000040d00720b */ /* 0x000fc60003f24000 */
[----:B------:R-:W-:Y:S02]  /*01e0*/  FSEL R10, R14, R17, P0 ;  /* 0x000000110e0a7208 */ /* 0x000fe40000000000 */
[----:B------:R-:W-:Y:S01]  /*01f0*/  FSEL R11, R15, R0, P1 ;  /* 0x000000000f0b7208 */ /* 0x000fe20000800000 */
[----:B------:R-:W-:Y:S04]  /*0200*/  STG.E.64 desc[UR4][R2.64], R14 ;  /* 0x0000000e02007986 */ /* 0x000fe8000c101b04 */
[----:B------:R-:W-:Y:S01]  /*0210*/  STG.E.64 desc[UR4][R8.64], R10 ;  /* 0x0000000a08007986 */ /* 0x000fe2000c101b04 */
[----:B------:R-:W-:Y:S05]  /*0220*/  EXIT ;  /* 0x000000000000794d */ /* 0x000fea0003800000 */
.L_x_0:
[----:B------:R-:W-:-:S00]  /*0230*/  BRA `(.L_x_0) ;  /* 0xfffffffc00fc7947 */ /* 0x000fc0000383ffff */
[----:B------:R-:W-:-:S00]  /*0240*/  NOP ;  /* 0x0000000000007918 */ /* 0x000fc00000000000 */
        /* <DEDUP_REMOVED lines=11> */
.L_x_1:


//--------------------- .nv.constant0.triton_poi_fused__prelu_kernel_convolution_1 --------------------------
	.section	.nv.constant0.triton_poi_fused__prelu_kernel_convolution_1,"a",@progbits
	.sectionflags	@""
	.align	4
.nv.constant0.triton_poi_fused__prelu_kernel_convolution_1:
	.zero		564
